//
// Generated by NVIDIA NVVM Compiler
//
// Compiler Build ID: CL-36424714
// Cuda compilation tools, release 13.0, V13.0.88
// Based on NVVM 20.0.0
//

.version 9.0
.target sm_100
.address_size 64

	// .globl	_Z17op_cuda_save_solnPKdPdi

.visible .entry _Z17op_cuda_save_solnPKdPdi(
	.param .u64 .ptr .align 1 _Z17op_cuda_save_solnPKdPdi_param_0,
	.param .u64 .ptr .align 1 _Z17op_cuda_save_solnPKdPdi_param_1,
	.param .u32 _Z17op_cuda_save_solnPKdPdi_param_2
)
{
	.reg .pred 	%p<3>;
	.reg .b32 	%r<12>;
	.reg .b64 	%rd<8>;
	.reg .b64 	%fd<5>;

	ld.param.u64 	%rd3, [_Z17op_cuda_save_solnPKdPdi_param_0];
	ld.param.u64 	%rd4, [_Z17op_cuda_save_solnPKdPdi_param_1];
	ld.param.u32 	%r6, [_Z17op_cuda_save_solnPKdPdi_param_2];
	mov.u32 	%r7, %tid.x;
	mov.u32 	%r8, %ctaid.x;
	mov.u32 	%r1, %ntid.x;
	mad.lo.s32 	%r11, %r8, %r1, %r7;
	setp.ge.s32 	%p1, %r11, %r6;
	@%p1 bra 	$L__BB0_3;
	mov.u32 	%r9, %nctaid.x;
	mul.lo.s32 	%r3, %r1, %r9;
	cvta.to.global.u64 	%rd1, %rd3;
	cvta.to.global.u64 	%rd2, %rd4;
$L__BB0_2:
	shl.b32 	%r10, %r11, 2;
	mul.wide.s32 	%rd5, %r10, 8;
	add.s64 	%rd6, %rd1, %rd5;
	ld.global.nc.f64 	%fd1, [%rd6];
	add.s64 	%rd7, %rd2, %rd5;
	st.global.f64 	[%rd7], %fd1;
	ld.global.nc.f64 	%fd2, [%rd6+8];
	st.global.f64 	[%rd7+8], %fd2;
	ld.global.nc.f64 	%fd3, [%rd6+16];
	st.global.f64 	[%rd7+16], %fd3;
	ld.global.nc.f64 	%fd4, [%rd6+24];
	st.global.f64 	[%rd7+24], %fd4;
	add.s32 	%r11, %r11, %r3;
	setp.lt.s32 	%p2, %r11, %r6;
	@%p2 bra 	$L__BB0_2;
$L__BB0_3:
	ret;

}


// ===== COMPILED SASS (sm_100) =====

	.target	sm_100

	.elftype	@"ET_EXEC"


//--------------------- .note.nv.tkinfo           --------------------------
	.section	.note.nv.tkinfo,"",@"SHT_NOTE"
	.sectionflags	@"SHF_NOTE_NV_TKINFO"
	.tkinfo
        /*0018*/ 	.word	0x00000002
        /*0030*/ 	.string	""
        /*0030*/ 	.string	"ptxas"
        /*0030*/ 	.string	"Cuda compilation tools, release 13.0, V13.0.88"
        /*0030*/ 	.string	"Build cuda_13.0.r13.0/compiler.36424714_0"
        /*0030*/ 	.string	"-arch sm_100 -m 64 "



//--------------------- .note.nv.cuinfo           --------------------------
	.section	.note.nv.cuinfo,"",@"SHT_NOTE"
	.sectionflags	@"SHF_NOTE_NV_CUINFO"
        /*0018*/ 	.short	0x0002
        /*001a*/ 	.short	0x0064
        /*001c*/ 	.short	0x0082
	.zero		2


//--------------------- .nv.info                  --------------------------
	.section	.nv.info,"",@"SHT_CUDA_INFO"
	.align	4


	//----- nvinfo : EIATTR_REGCOUNT
	.align		4
        /*0000*/ 	.byte	0x04, 0x2f
        /*0002*/ 	.short	(.L_1 - .L_0)
	.align		4
.L_0:
        /*0004*/ 	.word	index@(_Z17op_cuda_save_solnPKdPdi)
        /*0008*/ 	.word	0x00000014


	//----- nvinfo : EIATTR_FRAME_SIZE
	.align		4
.L_1:
        /*000c*/ 	.byte	0x04, 0x11
        /*000e*/ 	.short	(.L_3 - .L_2)
	.align		4
.L_2:
        /*0010*/ 	.word	index@(_Z17op_cuda_save_solnPKdPdi)
        /*0014*/ 	.word	0x00000000


	//----- nvinfo : EIATTR_MIN_STACK_SIZE
	.align		4
.L_3:
        /*0018*/ 	.byte	0x04, 0x12
        /*001a*/ 	.short	(.L_5 - .L_4)
	.align		4
.L_4:
        /*001c*/ 	.word	index@(_Z17op_cuda_save_solnPKdPdi)
        /*0020*/ 	.word	0x00000000
.L_5:


//--------------------- .nv.compat                --------------------------
	.section	.nv.compat,"",@"SHT_CUDA_COMPAT_INFO"
	.align	4
        /*0000*/ 	.byte	0x02, 0x09, 0x00, 0x00, 0x02, 0x02, 0x01, 0x00, 0x02, 0x05, 0x05, 0x00, 0x03, 0x07, 0x01, 0x01
        /*0010*/ 	.byte	0x02, 0x03, 0x00, 0x00, 0x02, 0x06, 0x01, 0x00, 0x04, 0x0b, 0x08, 0x00, 0x09, 0x00, 0x00, 0x00
        /*0020*/ 	.byte	0x00, 0x00, 0x00, 0x00


//--------------------- .nv.info._Z17op_cuda_save_solnPKdPdi --------------------------
	.section	.nv.info._Z17op_cuda_save_solnPKdPdi,"",@"SHT_CUDA_INFO"
	.sectionflags	@""
	.align	4


	//----- nvinfo : EIATTR_CUDA_API_VERSION
	.align		4
        /*0000*/ 	.byte	0x04, 0x37
        /*0002*/ 	.short	(.L_7 - .L_6)
.L_6:
        /*0004*/ 	.word	0x00000082


	//----- nvinfo : EIATTR_KPARAM_INFO
	.align		4
.L_7:
        /*0008*/ 	.byte	0x04, 0x17
        /*000a*/ 	.short	(.L_9 - .L_8)
.L_8:
        /*000c*/ 	.word	0x00000000
        /*0010*/ 	.short	0x0002
        /*0012*/ 	.short	0x0010
        /*0014*/ 	.byte	0x00, 0xf0, 0x11, 0x00


	//----- nvinfo : EIATTR_KPARAM_INFO
	.align		4
.L_9:
        /*0018*/ 	.byte	0x04, 0x17
        /*001a*/ 	.short	(.L_11 - .L_10)
.L_10:
        /*001c*/ 	.word	0x00000000
        /*0020*/ 	.short	0x0001
        /*0022*/ 	.short	0x0008
        /*0024*/ 	.byte	0x00, 0xf5, 0x21, 0x00


	//----- nvinfo : EIATTR_KPARAM_INFO
	.align		4
.L_11:
        /*0028*/ 	.byte	0x04, 0x17
        /*002a*/ 	.short	(.L_13 - .L_12)
.L_12:
        /*002c*/ 	.word	0x00000000
        /*0030*/ 	.short	0x0000
        /*0032*/ 	.short	0x0000
        /*0034*/ 	.byte	0x00, 0xf5, 0x21, 0x00


	//----- nvinfo : EIATTR_SPARSE_MMA_MASK
	.align		4
.L_13:
        /*0038*/ 	.byte	0x03, 0x50
        /*003a*/ 	.short	0x0000


	//----- nvinfo : EIATTR_MAXREG_COUNT
	.align		4
        /*003c*/ 	.byte	0x03, 0x1b
        /*003e*/ 	.short	0x00ff


	//----- nvinfo : EIATTR_MERCURY_ISA_VERSION
	.align		4
        /*0040*/ 	.byte	0x03, 0x5f
        /*0042*/ 	.short	0x0101


	//----- nvinfo : EIATTR_VRC_CTA_INIT_COUNT
	.align		4
        /*0044*/ 	.byte	0x02, 0x4a
	.zero		1
	.zero		1


	//----- nvinfo : EIATTR_EXIT_INSTR_OFFSETS
	.align		4
        /*0048*/ 	.byte	0x04, 0x1c
        /*004a*/ 	.short	(.L_15 - .L_14)


	//   ....[0]....
.L_14:
        /*004c*/ 	.word	0x00000070


	//   ....[1]....
        /*0050*/ 	.word	0x000001b0


	//----- nvinfo : EIATTR_CRS_STACK_SIZE
	.align		4
.L_15:
        /*0054*/ 	.byte	0x04, 0x1e
        /*0056*/ 	.short	(.L_17 - .L_16)
.L_16:
        /*0058*/ 	.word	0x00000000


	//----- nvinfo : EIATTR_CBANK_PARAM_SIZE
	.align		4
.L_17:
        /*005c*/ 	.byte	0x03, 0x19
        /*005e*/ 	.short	0x0014


	//----- nvinfo : EIATTR_PARAM_CBANK
	.align		4
        /*0060*/ 	.byte	0x04, 0x0a
        /*0062*/ 	.short	(.L_19 - .L_18)
	.align		4
.L_18:
        /*0064*/ 	.word	index@(.nv.constant0._Z17op_cuda_save_solnPKdPdi)
        /*0068*/ 	.short	0x0380
        /*006a*/ 	.short	0x0014


	//----- nvinfo : EIATTR_SW_WAR
	.align		4
.L_19:
        /*006c*/ 	.byte	0x04, 0x36
        /*006e*/ 	.short	(.L_21 - .L_20)
.L_20:
        /*0070*/ 	.word	0x00000008
.L_21:


//--------------------- .nv.callgraph             --------------------------
	.section	.nv.callgraph,"",@"SHT_CUDA_CALLGRAPH"
	.align	4
	.sectionentsize	8
	.align		4
        /*0000*/ 	.word	0x00000000
	.align		4
        /*0004*/ 	.word	0xffffffff
	.align		4
        /*0008*/ 	.word	0x00000000
	.align		4
        /*000c*/ 	.word	0xfffffffe
	.align		4
        /*0010*/ 	.word	0x00000000
	.align		4
        /*0014*/ 	.word	0xfffffffd
	.align		4
        /*0018*/ 	.word	0x00000000
	.align		4
        /*001c*/ 	.word	0xfffffffc


//--------------------- .text._Z17op_cuda_save_solnPKdPdi --------------------------
	.section	.text._Z17op_cuda_save_solnPKdPdi,"ax",@progbits
	.align	128
        .global         _Z17op_cuda_save_solnPKdPdi
        .type           _Z17op_cuda_save_solnPKdPdi,@function
        .size           _Z17op_cuda_save_solnPKdPdi,(.L_x_2 - _Z17op_cuda_save_solnPKdPdi)
        .other          _Z17op_cuda_save_solnPKdPdi,@"STO_CUDA_ENTRY STV_DEFAULT"
_Z17op_cuda_save_solnPKdPdi:
.text._Z17op_cuda_save_solnPKdPdi:
[----:B------:R-:W-:Y:S01]  /*0000*/  LDC R1, c[0x0][0x37c] ;  /* 0x0000df00ff017b82 */ /* 0x000fe20000000800 */
[----:B------:R-:W0:Y:S07]  /*0010*/  S2R R0, SR_TID.X ;  /* 0x0000000000007919 */ /* 0x000e2e0000002100 */
[----:B------:R-:W0:Y:S01]  /*0020*/  S2UR UR4, SR_CTAID.X ;  /* 0x00000000000479c3 */ /* 0x000e220000002500 */
[----:B------:R-:W1:Y:S07]  /*0030*/  LDCU UR5, c[0x0][0x390] ;  /* 0x00007200ff0577ac */ /* 0x000e6e0008000800 */
[----:B------:R-:W0:Y:S02]  /*0040*/  LDC R15, c[0x0][0x360] ;  /* 0x0000d800ff0f7b82 */ /* 0x000e240000000800 */
[----:B0-----:R-:W-:-:S05]  /*0050*/  IMAD R0, R15, UR4, R0 ;  /* 0x000000040f007c24 */ /* 0x001fca000f8e0200 */
[----:B-1----:R-:W-:-:S13]  /*0060*/  ISETP.GE.AND P0, PT, R0, UR5, PT ;  /* 0x0000000500007c0c */ /* 0x002fda000bf06270 */
[----:B------:R-:W-:Y:S05]  /*0070*/  @P0 EXIT ;  /* 0x000000000000094d */ /* 0x000fea0003800000 */
[----:B------:R-:W0:Y:S01]  /*0080*/  LDCU UR4, c[0x0][0x370] ;  /* 0x00006e00ff0477ac */ /* 0x000e220008000800 */
[----:B------:R-:W1:Y:S01]  /*0090*/  LDCU.64 UR6, c[0x0][0x358] ;  /* 0x00006b00ff0677ac */ /* 0x000e620008000a00 */
[----:B0-----:R-:W-:-:S07]  /*00a0*/  IMAD R15, R15, UR4, RZ ;  /* 0x000000040f0f7c24 */ /* 0x001fce000f8e02ff */
.L_x_0:
[----:B0-----:R-:W0:Y:S01]  /*00b0*/  LDC.64 R2, c[0x0][0x380] ;  /* 0x0000e000ff027b82 */ /* 0x001e220000000a00 */
[----:B------:R-:W-:-:S07]  /*00c0*/  SHF.L.U32 R17, R0, 0x2, RZ ;  /* 0x0000000200117819 */ /* 0x000fce00000006ff */
[----:B------:R-:W2:Y:S01]  /*00d0*/  LDC.64 R6, c[0x0][0x388] ;  /* 0x0000e200ff067b82 */ /* 0x000ea20000000a00 */
[----:B0-----:R-:W-:-:S05]  /*00e0*/  IMAD.WIDE R2, R17, 0x8, R2 ;  /* 0x0000000811027825 */ /* 0x001fca00078e0202 */
[----:B-1----:R-:W3:Y:S04]  /*00f0*/  LDG.E.64.CONSTANT R4, desc[UR6][R2.64] ;  /* 0x0000000602047981 */ /* 0x002ee8000c1e9b00 */
[----:B------:R-:W4:Y:S04]  /*0100*/  LDG.E.64.CONSTANT R8, desc[UR6][R2.64+0x8] ;  /* 0x0000080602087981 */ /* 0x000f28000c1e9b00 */
[----:B------:R-:W5:Y:S04]  /*0110*/  LDG.E.64.CONSTANT R10, desc[UR6][R2.64+0x10] ;  /* 0x00001006020a7981 */ /* 0x000f68000c1e9b00 */
[----:B------:R-:W5:Y:S01]  /*0120*/  LDG.E.64.CONSTANT R12, desc[UR6][R2.64+0x18] ;  /* 0x00001806020c7981 */ /* 0x000f62000c1e9b00 */
[----:B--2---:R-:W-:Y:S01]  /*0130*/  IMAD.WIDE R6, R17, 0x8, R6 ;  /* 0x0000000811067825 */ /* 0x004fe200078e0206 */
[----:B------:R-:W-:-:S04]  /*0140*/  IADD3 R0, PT, PT, R15, R0, RZ ;  /* 0x000000000f007210 */ /* 0x000fc80007ffe0ff */
[----:B------:R-:W-:Y:S01]  /*0150*/  ISETP.GE.AND P0, PT, R0, UR5, PT ;  /* 0x0000000500007c0c */ /* 0x000fe2000bf06270 */
[----:B---3--:R0:W-:Y:S04]  /*0160*/  STG.E.64 desc[UR6][R6.64], R4 ;  /* 0x0000000406007986 */ /* 0x0081e8000c101b06 */
[----:B----4-:R0:W-:Y:S04]  /*0170*/  STG.E.64 desc[UR6][R6.64+0x8], R8 ;  /* 0x0000080806007986 */ /* 0x0101e8000c101b06 */
[----:B-----5:R0:W-:Y:S04]  /*0180*/  STG.E.64 desc[UR6][R6.64+0x10], R10 ;  /* 0x0000100a06007986 */ /* 0x0201e8000c101b06 */
[----:B------:R0:W-:Y:S01]  /*0190*/  STG.E.64 desc[UR6][R6.64+0x18], R12 ;  /* 0x0000180c06007986 */ /* 0x0001e2000c101b06 */
[----:B------:R-:W-:Y:S05]  /*01a0*/  @!P0 BRA `(.L_x_0) ;  /* 0xfffffffc00c08947 */ /* 0x000fea000383ffff */
[----:B------:R-:W-:Y:S05]  /*01b0*/  EXIT ;  /* 0x000000000000794d */ /* 0x000fea0003800000 */
.L_x_1:
[----:B------:R-:W-:-:S00]  /*01c0*/  BRA `(.L_x_1) ;  /* 0xfffffffc00fc7947 */ /* 0x000fc0000383ffff */
[----:B------:R-:W-:-:S00]  /*01d0*/  NOP ;  /* 0x0000000000007918 */ /* 0x000fc00000000000 */
        /* <DEDUP_REMOVED lines=10> */
.L_x_2:


//--------------------- .nv.shared.reserved.0     --------------------------
	.section	.nv.shared.reserved.0,"aw",@nobits
	.weak		__nv_reservedSMEM_offset_0_alias
	.size		__nv_reservedSMEM_offset_0_alias, 0, 64
	.other		__nv_reservedSMEM_offset_0_alias,@"STO_CUDA_RESERVED_SHARED STV_DEFAULT"
__nv_reservedSMEM_offset_0_alias:
	.zero		0
	.zero		64


//--------------------- .nv.constant0._Z17op_cuda_save_solnPKdPdi --------------------------
	.section	.nv.constant0._Z17op_cuda_save_solnPKdPdi,"a",@progbits
	.sectionflags	@""
	.align	4
.nv.constant0._Z17op_cuda_save_solnPKdPdi:
	.zero		916


//--------------------- SYMBOLS --------------------------

	.type		.nv.reservedSmem.offset0,@object
	.size		.nv.reservedSmem.offset0,0x4
